//
// Generated by NVIDIA NVVM Compiler
//
// Compiler Build ID: CL-36424714
// Cuda compilation tools, release 13.0, V13.0.88
// Based on NVVM 20.0.0
//

.version 9.0
.target sm_100
.address_size 64

	// .globl	vadd

.visible .entry vadd(
	.param .u64 .ptr .align 1 vadd_param_0,
	.param .u64 .ptr .align 1 vadd_param_1,
	.param .u64 .ptr .align 1 vadd_param_2
)
{
	.reg .b32 	%r<5>;
	.reg .b32 	%f<4>;
	.reg .b64 	%rd<11>;

	ld.param.u64 	%rd1, [vadd_param_0];
	ld.param.u64 	%rd2, [vadd_param_1];
	ld.param.u64 	%rd3, [vadd_param_2];
	cvta.to.global.u64 	%rd4, %rd3;
	cvta.to.global.u64 	%rd5, %rd2;
	cvta.to.global.u64 	%rd6, %rd1;
	mov.u32 	%r1, %ctaid.x;
	mov.u32 	%r2, %ntid.x;
	mov.u32 	%r3, %tid.x;
	mad.lo.s32 	%r4, %r1, %r2, %r3;
	mul.wide.s32 	%rd7, %r4, 4;
	add.s64 	%rd8, %rd6, %rd7;
	ld.global.f32 	%f1, [%rd8];
	add.s64 	%rd9, %rd5, %rd7;
	ld.global.f32 	%f2, [%rd9];
	add.f32 	%f3, %f1, %f2;
	add.s64 	%rd10, %rd4, %rd7;
	st.global.f32 	[%rd10], %f3;
	ret;

}


// ===== COMPILED SASS (sm_100) =====

	.target	sm_100

	.elftype	@"ET_EXEC"


//--------------------- .note.nv.tkinfo           --------------------------
	.section	.note.nv.tkinfo,"",@"SHT_NOTE"
	.sectionflags	@"SHF_NOTE_NV_TKINFO"
	.tkinfo
        /*0018*/ 	.word	0x00000002
        /*0030*/ 	.string	""
        /*0030*/ 	.string	"ptxas"
        /*0030*/ 	.string	"Cuda compilation tools, release 13.0, V13.0.88"
        /*0030*/ 	.string	"Build cuda_13.0.r13.0/compiler.36424714_0"
        /*0030*/ 	.string	"-arch sm_100 -m 64 "



//--------------------- .note.nv.cuinfo           --------------------------
	.section	.note.nv.cuinfo,"",@"SHT_NOTE"
	.sectionflags	@"SHF_NOTE_NV_CUINFO"
        /*0018*/ 	.short	0x0002
        /*001a*/ 	.short	0x0064
        /*001c*/ 	.short	0x0082
	.zero		2


//--------------------- .nv.info                  --------------------------
	.section	.nv.info,"",@"SHT_CUDA_INFO"
	.align	4


	//----- nvinfo : EIATTR_REGCOUNT
	.align		4
        /*0000*/ 	.byte	0x04, 0x2f
        /*0002*/ 	.short	(.L_1 - .L_0)
	.align		4
.L_0:
        /*0004*/ 	.word	index@(vadd)
        /*0008*/ 	.word	0x0000000c


	//----- nvinfo : EIATTR_FRAME_SIZE
	.align		4
.L_1:
        /*000c*/ 	.byte	0x04, 0x11
        /*000e*/ 	.short	(.L_3 - .L_2)
	.align		4
.L_2:
        /*0010*/ 	.word	index@(vadd)
        /*0014*/ 	.word	0x00000000


	//----- nvinfo : EIATTR_MIN_STACK_SIZE
	.align		4
.L_3:
        /*0018*/ 	.byte	0x04, 0x12
        /*001a*/ 	.short	(.L_5 - .L_4)
	.align		4
.L_4:
        /*001c*/ 	.word	index@(vadd)
        /*0020*/ 	.word	0x00000000
.L_5:


//--------------------- .nv.compat                --------------------------
	.section	.nv.compat,"",@"SHT_CUDA_COMPAT_INFO"
	.align	4
        /*0000*/ 	.byte	0x02, 0x09, 0x00, 0x00, 0x02, 0x02, 0x01, 0x00, 0x02, 0x05, 0x05, 0x00, 0x03, 0x07, 0x01, 0x01
        /*0010*/ 	.byte	0x02, 0x03, 0x00, 0x00, 0x02, 0x06, 0x01, 0x00, 0x04, 0x0b, 0x08, 0x00, 0x09, 0x00, 0x00, 0x00
        /*0020*/ 	.byte	0x00, 0x00, 0x00, 0x00


//--------------------- .nv.info.vadd             --------------------------
	.section	.nv.info.vadd,"",@"SHT_CUDA_INFO"
	.sectionflags	@""
	.align	4


	//----- nvinfo : EIATTR_CUDA_API_VERSION
	.align		4
        /*0000*/ 	.byte	0x04, 0x37
        /*0002*/ 	.short	(.L_7 - .L_6)
.L_6:
        /*0004*/ 	.word	0x00000082


	//----- nvinfo : EIATTR_KPARAM_INFO
	.align		4
.L_7:
        /*0008*/ 	.byte	0x04, 0x17
        /*000a*/ 	.short	(.L_9 - .L_8)
.L_8:
        /*000c*/ 	.word	0x00000000
        /*0010*/ 	.short	0x0002
        /*0012*/ 	.short	0x0010
        /*0014*/ 	.byte	0x00, 0xf5, 0x21, 0x00


	//----- nvinfo : EIATTR_KPARAM_INFO
	.align		4
.L_9:
        /*0018*/ 	.byte	0x04, 0x17
        /*001a*/ 	.short	(.L_11 - .L_10)
.L_10:
        /*001c*/ 	.word	0x00000000
        /*0020*/ 	.short	0x0001
        /*0022*/ 	.short	0x0008
        /*0024*/ 	.byte	0x00, 0xf5, 0x21, 0x00


	//----- nvinfo : EIATTR_KPARAM_INFO
	.align		4
.L_11:
        /*0028*/ 	.byte	0x04, 0x17
        /*002a*/ 	.short	(.L_13 - .L_12)
.L_12:
        /*002c*/ 	.word	0x00000000
        /*0030*/ 	.short	0x0000
        /*0032*/ 	.short	0x0000
        /*0034*/ 	.byte	0x00, 0xf5, 0x21, 0x00


	//----- nvinfo : EIATTR_SPARSE_MMA_MASK
	.align		4
.L_13:
        /*0038*/ 	.byte	0x03, 0x50
        /*003a*/ 	.short	0x0000


	//----- nvinfo : EIATTR_MAXREG_COUNT
	.align		4
        /*003c*/ 	.byte	0x03, 0x1b
        /*003e*/ 	.short	0x00ff


	//----- nvinfo : EIATTR_MERCURY_ISA_VERSION
	.align		4
        /*0040*/ 	.byte	0x03, 0x5f
        /*0042*/ 	.short	0x0101


	//----- nvinfo : EIATTR_VRC_CTA_INIT_COUNT
	.align		4
        /*0044*/ 	.byte	0x02, 0x4a
	.zero		1
	.zero		1


	//----- nvinfo : EIATTR_EXIT_INSTR_OFFSETS
	.align		4
        /*0048*/ 	.byte	0x04, 0x1c
        /*004a*/ 	.short	(.L_15 - .L_14)


	//   ....[0]....
.L_14:
        /*004c*/ 	.word	0x00000100


	//----- nvinfo : EIATTR_CBANK_PARAM_SIZE
	.align		4
.L_15:
        /*0050*/ 	.byte	0x03, 0x19
        /*0052*/ 	.short	0x0018


	//----- nvinfo : EIATTR_PARAM_CBANK
	.align		4
        /*0054*/ 	.byte	0x04, 0x0a
        /*0056*/ 	.short	(.L_17 - .L_16)
	.align		4
.L_16:
        /*0058*/ 	.word	index@(.nv.constant0.vadd)
        /*005c*/ 	.short	0x0380
        /*005e*/ 	.short	0x0018


	//----- nvinfo : EIATTR_SW_WAR
	.align		4
.L_17:
        /*0060*/ 	.byte	0x04, 0x36
        /*0062*/ 	.short	(.L_19 - .L_18)
.L_18:
        /*0064*/ 	.word	0x00000008
.L_19:


//--------------------- .nv.callgraph             --------------------------
	.section	.nv.callgraph,"",@"SHT_CUDA_CALLGRAPH"
	.align	4
	.sectionentsize	8
	.align		4
        /*0000*/ 	.word	0x00000000
	.align		4
        /*0004*/ 	.word	0xffffffff
	.align		4
        /*0008*/ 	.word	0x00000000
	.align		4
        /*000c*/ 	.word	0xfffffffe
	.align		4
        /*0010*/ 	.word	0x00000000
	.align		4
        /*0014*/ 	.word	0xfffffffd
	.align		4
        /*0018*/ 	.word	0x00000000
	.align		4
        /*001c*/ 	.word	0xfffffffc


//--------------------- .text.vadd                --------------------------
	.section	.text.vadd,"ax",@progbits
	.align	128
        .global         vadd
        .type           vadd,@function
        .size           vadd,(.L_x_1 - vadd)
        .other          vadd,@"STO_CUDA_ENTRY STV_DEFAULT"
vadd:
.text.vadd:
[----:B------:R-:W-:Y:S01]  /*0000*/  LDC R1, c[0x0][0x37c] ;  /* 0x0000df00ff017b82 */ /* 0x000fe20000000800 */
[----:B------:R-:W0:Y:S07]  /*0010*/  S2R R0, SR_TID.X ;  /* 0x0000000000007919 */ /* 0x000e2e0000002100 */
[----:B------:R-:W0:Y:S01]  /*0020*/  S2UR UR6, SR_CTAID.X ;  /* 0x00000000000679c3 */ /* 0x000e220000002500 */
[----:B------:R-:W1:Y:S07]  /*0030*/  LDCU.64 UR4, c[0x0][0x358] ;  /* 0x00006b00ff0477ac */ /* 0x000e6e0008000a00 */
[----:B------:R-:W0:Y:S08]  /*0040*/  LDC R9, c[0x0][0x360] ;  /* 0x0000d800ff097b82 */ /* 0x000e300000000800 */
[----:B------:R-:W2:Y:S08]  /*0050*/  LDC.64 R2, c[0x0][0x380] ;  /* 0x0000e000ff027b82 */ /* 0x000eb00000000a00 */
[----:B------:R-:W3:Y:S01]  /*0060*/  LDC.64 R4, c[0x0][0x388] ;  /* 0x0000e200ff047b82 */ /* 0x000ee20000000a00 */
[----:B0-----:R-:W-:-:S07]  /*0070*/  IMAD R9, R9, UR6, R0 ;  /* 0x0000000609097c24 */ /* 0x001fce000f8e0200 */
[----:B------:R-:W0:Y:S01]  /*0080*/  LDC.64 R6, c[0x0][0x390] ;  /* 0x0000e400ff067b82 */ /* 0x000e220000000a00 */
[----:B--2---:R-:W-:-:S06]  /*0090*/  IMAD.WIDE R2, R9, 0x4, R2 ;  /* 0x0000000409027825 */ /* 0x004fcc00078e0202 */
[----:B-1----:R-:W2:Y:S01]  /*00a0*/  LDG.E R2, desc[UR4][R2.64] ;  /* 0x0000000402027981 */ /* 0x002ea2000c1e1900 */
[----:B---3--:R-:W-:-:S06]  /*00b0*/  IMAD.WIDE R4, R9, 0x4, R4 ;  /* 0x0000000409047825 */ /* 0x008fcc00078e0204 */
[----:B------:R-:W2:Y:S01]  /*00c0*/  LDG.E R5, desc[UR4][R4.64] ;  /* 0x0000000404057981 */ /* 0x000ea2000c1e1900 */
[----:B0-----:R-:W-:-:S04]  /*00d0*/  IMAD.WIDE R6, R9, 0x4, R6 ;  /* 0x0000000409067825 */ /* 0x001fc800078e0206 */
[----:B--2---:R-:W-:-:S05]  /*00e0*/  FADD R9, R2, R5 ;  /* 0x0000000502097221 */ /* 0x004fca0000000000 */
[----:B------:R-:W-:Y:S01]  /*00f0*/  STG.E desc[UR4][R6.64], R9 ;  /* 0x0000000906007986 */ /* 0x000fe2000c101904 */
[----:B------:R-:W-:Y:S05]  /*0100*/  EXIT ;  /* 0x000000000000794d */ /* 0x000fea0003800000 */
.L_x_0:
[----:B------:R-:W-:-:S00]  /*0110*/  BRA `(.L_x_0) ;  /* 0xfffffffc00fc7947 */ /* 0x000fc0000383ffff */
[----:B------:R-:W-:-:S00]  /*0120*/  NOP ;  /* 0x0000000000007918 */ /* 0x000fc00000000000 */
        /* <DEDUP_REMOVED lines=13> */
.L_x_1:


//--------------------- .nv.shared.reserved.0     --------------------------
	.section	.nv.shared.reserved.0,"aw",@nobits
	.weak		__nv_reservedSMEM_offset_0_alias
	.size		__nv_reservedSMEM_offset_0_alias, 0, 64
	.other		__nv_reservedSMEM_offset_0_alias,@"STO_CUDA_RESERVED_SHARED STV_DEFAULT"
__nv_reservedSMEM_offset_0_alias:
	.zero		0
	.zero		64


//--------------------- .nv.constant0.vadd        --------------------------
	.section	.nv.constant0.vadd,"a",@progbits
	.sectionflags	@""
	.align	4
.nv.constant0.vadd:
	.zero		920


//--------------------- SYMBOLS --------------------------

	.type		.nv.reservedSmem.offset0,@object
	.size		.nv.reservedSmem.offset0,0x4
